//
// Generated by NVIDIA NVVM Compiler
//
// Compiler Build ID: CL-36424714
// Cuda compilation tools, release 13.0, V13.0.88
// Based on NVVM 20.0.0
//

.version 9.0
.target sm_100
.address_size 64

	// .globl	_Z5sgemmILj32EEviiiffPKfS1_Pf
// _ZZ5sgemmILj32EEviiiffPKfS1_PfE2As has been demoted
// _ZZ5sgemmILj32EEviiiffPKfS1_PfE2Bs has been demoted

.visible .entry _Z5sgemmILj32EEviiiffPKfS1_Pf(
	.param .u32 _Z5sgemmILj32EEviiiffPKfS1_Pf_param_0,
	.param .u32 _Z5sgemmILj32EEviiiffPKfS1_Pf_param_1,
	.param .u32 _Z5sgemmILj32EEviiiffPKfS1_Pf_param_2,
	.param .f32 _Z5sgemmILj32EEviiiffPKfS1_Pf_param_3,
	.param .f32 _Z5sgemmILj32EEviiiffPKfS1_Pf_param_4,
	.param .u64 .ptr .align 1 _Z5sgemmILj32EEviiiffPKfS1_Pf_param_5,
	.param .u64 .ptr .align 1 _Z5sgemmILj32EEviiiffPKfS1_Pf_param_6,
	.param .u64 .ptr .align 1 _Z5sgemmILj32EEviiiffPKfS1_Pf_param_7
)
{
	.reg .pred 	%p<3>;
	.reg .b32 	%r<33>;
	.reg .b32 	%f<110>;
	.reg .b64 	%rd<27>;
	// demoted variable
	.shared .align 4 .b8 _ZZ5sgemmILj32EEviiiffPKfS1_PfE2As[4096];
	// demoted variable
	.shared .align 4 .b8 _ZZ5sgemmILj32EEviiiffPKfS1_PfE2Bs[4096];
	ld.param.u32 	%r13, [_Z5sgemmILj32EEviiiffPKfS1_Pf_param_1];
	ld.param.u32 	%r14, [_Z5sgemmILj32EEviiiffPKfS1_Pf_param_2];
	ld.param.f32 	%f4, [_Z5sgemmILj32EEviiiffPKfS1_Pf_param_3];
	ld.param.f32 	%f5, [_Z5sgemmILj32EEviiiffPKfS1_Pf_param_4];
	ld.param.u64 	%rd8, [_Z5sgemmILj32EEviiiffPKfS1_Pf_param_5];
	ld.param.u64 	%rd9, [_Z5sgemmILj32EEviiiffPKfS1_Pf_param_6];
	ld.param.u64 	%rd10, [_Z5sgemmILj32EEviiiffPKfS1_Pf_param_7];
	mov.u32 	%r15, %ctaid.x;
	shl.b32 	%r1, %r15, 5;
	mov.u32 	%r2, %ctaid.y;
	mov.u32 	%r3, %tid.x;
	shr.u32 	%r4, %r3, 5;
	and.b32  	%r5, %r3, 31;
	setp.lt.u32 	%p1, %r13, 32;
	mov.f32 	%f109, 0f00000000;
	@%p1 bra 	$L__BB0_3;
	mul.lo.s32 	%r16, %r13, %r1;
	mad.lo.s32 	%r17, %r13, %r4, %r5;
	and.b32  	%r18, %r3, 992;
	or.b32  	%r19, %r18, %r5;
	shl.b32 	%r20, %r19, 2;
	mov.u32 	%r21, _ZZ5sgemmILj32EEviiiffPKfS1_PfE2As;
	add.s32 	%r6, %r21, %r20;
	mad.lo.s32 	%r22, %r14, %r4, %r5;
	mov.u32 	%r23, _ZZ5sgemmILj32EEviiiffPKfS1_PfE2Bs;
	add.s32 	%r7, %r23, %r20;
	shl.b32 	%r24, %r14, 5;
	shl.b32 	%r25, %r3, 2;
	and.b32  	%r26, %r25, 3968;
	add.s32 	%r8, %r21, %r26;
	shl.b32 	%r27, %r5, 2;
	add.s32 	%r9, %r23, %r27;
	shr.u32 	%r28, %r13, 5;
	neg.s32 	%r32, %r28;
	mul.wide.u32 	%rd11, %r2, 128;
	mul.wide.s32 	%rd12, %r22, 4;
	add.s64 	%rd13, %rd11, %rd12;
	cvta.to.global.u64 	%rd14, %rd9;
	add.s64 	%rd26, %rd14, %rd13;
	mul.wide.u32 	%rd2, %r24, 4;
	mul.wide.s32 	%rd15, %r17, 4;
	mul.wide.u32 	%rd16, %r16, 4;
	add.s64 	%rd17, %rd15, %rd16;
	cvta.to.global.u64 	%rd18, %rd8;
	add.s64 	%rd25, %rd18, %rd17;
	mov.f32 	%f109, 0f00000000;
$L__BB0_2:
	ld.global.f32 	%f8, [%rd25];
	st.shared.f32 	[%r6], %f8;
	ld.global.f32 	%f9, [%rd26];
	st.shared.f32 	[%r7], %f9;
	bar.sync 	0;
	ld.shared.f32 	%f10, [%r8];
	ld.shared.f32 	%f11, [%r9];
	fma.rn.f32 	%f12, %f10, %f11, %f109;
	ld.shared.f32 	%f13, [%r8+4];
	ld.shared.f32 	%f14, [%r9+128];
	fma.rn.f32 	%f15, %f13, %f14, %f12;
	ld.shared.f32 	%f16, [%r8+8];
	ld.shared.f32 	%f17, [%r9+256];
	fma.rn.f32 	%f18, %f16, %f17, %f15;
	ld.shared.f32 	%f19, [%r8+12];
	ld.shared.f32 	%f20, [%r9+384];
	fma.rn.f32 	%f21, %f19, %f20, %f18;
	ld.shared.f32 	%f22, [%r8+16];
	ld.shared.f32 	%f23, [%r9+512];
	fma.rn.f32 	%f24, %f22, %f23, %f21;
	ld.shared.f32 	%f25, [%r8+20];
	ld.shared.f32 	%f26, [%r9+640];
	fma.rn.f32 	%f27, %f25, %f26, %f24;
	ld.shared.f32 	%f28, [%r8+24];
	ld.shared.f32 	%f29, [%r9+768];
	fma.rn.f32 	%f30, %f28, %f29, %f27;
	ld.shared.f32 	%f31, [%r8+28];
	ld.shared.f32 	%f32, [%r9+896];
	fma.rn.f32 	%f33, %f31, %f32, %f30;
	ld.shared.f32 	%f34, [%r8+32];
	ld.shared.f32 	%f35, [%r9+1024];
	fma.rn.f32 	%f36, %f34, %f35, %f33;
	ld.shared.f32 	%f37, [%r8+36];
	ld.shared.f32 	%f38, [%r9+1152];
	fma.rn.f32 	%f39, %f37, %f38, %f36;
	ld.shared.f32 	%f40, [%r8+40];
	ld.shared.f32 	%f41, [%r9+1280];
	fma.rn.f32 	%f42, %f40, %f41, %f39;
	ld.shared.f32 	%f43, [%r8+44];
	ld.shared.f32 	%f44, [%r9+1408];
	fma.rn.f32 	%f45, %f43, %f44, %f42;
	ld.shared.f32 	%f46, [%r8+48];
	ld.shared.f32 	%f47, [%r9+1536];
	fma.rn.f32 	%f48, %f46, %f47, %f45;
	ld.shared.f32 	%f49, [%r8+52];
	ld.shared.f32 	%f50, [%r9+1664];
	fma.rn.f32 	%f51, %f49, %f50, %f48;
	ld.shared.f32 	%f52, [%r8+56];
	ld.shared.f32 	%f53, [%r9+1792];
	fma.rn.f32 	%f54, %f52, %f53, %f51;
	ld.shared.f32 	%f55, [%r8+60];
	ld.shared.f32 	%f56, [%r9+1920];
	fma.rn.f32 	%f57, %f55, %f56, %f54;
	ld.shared.f32 	%f58, [%r8+64];
	ld.shared.f32 	%f59, [%r9+2048];
	fma.rn.f32 	%f60, %f58, %f59, %f57;
	ld.shared.f32 	%f61, [%r8+68];
	ld.shared.f32 	%f62, [%r9+2176];
	fma.rn.f32 	%f63, %f61, %f62, %f60;
	ld.shared.f32 	%f64, [%r8+72];
	ld.shared.f32 	%f65, [%r9+2304];
	fma.rn.f32 	%f66, %f64, %f65, %f63;
	ld.shared.f32 	%f67, [%r8+76];
	ld.shared.f32 	%f68, [%r9+2432];
	fma.rn.f32 	%f69, %f67, %f68, %f66;
	ld.shared.f32 	%f70, [%r8+80];
	ld.shared.f32 	%f71, [%r9+2560];
	fma.rn.f32 	%f72, %f70, %f71, %f69;
	ld.shared.f32 	%f73, [%r8+84];
	ld.shared.f32 	%f74, [%r9+2688];
	fma.rn.f32 	%f75, %f73, %f74, %f72;
	ld.shared.f32 	%f76, [%r8+88];
	ld.shared.f32 	%f77, [%r9+2816];
	fma.rn.f32 	%f78, %f76, %f77, %f75;
	ld.shared.f32 	%f79, [%r8+92];
	ld.shared.f32 	%f80, [%r9+2944];
	fma.rn.f32 	%f81, %f79, %f80, %f78;
	ld.shared.f32 	%f82, [%r8+96];
	ld.shared.f32 	%f83, [%r9+3072];
	fma.rn.f32 	%f84, %f82, %f83, %f81;
	ld.shared.f32 	%f85, [%r8+100];
	ld.shared.f32 	%f86, [%r9+3200];
	fma.rn.f32 	%f87, %f85, %f86, %f84;
	ld.shared.f32 	%f88, [%r8+104];
	ld.shared.f32 	%f89, [%r9+3328];
	fma.rn.f32 	%f90, %f88, %f89, %f87;
	ld.shared.f32 	%f91, [%r8+108];
	ld.shared.f32 	%f92, [%r9+3456];
	fma.rn.f32 	%f93, %f91, %f92, %f90;
	ld.shared.f32 	%f94, [%r8+112];
	ld.shared.f32 	%f95, [%r9+3584];
	fma.rn.f32 	%f96, %f94, %f95, %f93;
	ld.shared.f32 	%f97, [%r8+116];
	ld.shared.f32 	%f98, [%r9+3712];
	fma.rn.f32 	%f99, %f97, %f98, %f96;
	ld.shared.f32 	%f100, [%r8+120];
	ld.shared.f32 	%f101, [%r9+3840];
	fma.rn.f32 	%f102, %f100, %f101, %f99;
	ld.shared.f32 	%f103, [%r8+124];
	ld.shared.f32 	%f104, [%r9+3968];
	fma.rn.f32 	%f109, %f103, %f104, %f102;
	bar.sync 	0;
	add.s32 	%r32, %r32, 1;
	setp.ne.s32 	%p2, %r32, 0;
	add.s64 	%rd26, %rd26, %rd2;
	add.s64 	%rd25, %rd25, 128;
	@%p2 bra 	$L__BB0_2;
$L__BB0_3:
	shl.b32 	%r29, %r2, 5;
	mad.lo.s32 	%r30, %r14, %r1, %r29;
	cvt.u64.u32 	%rd19, %r30;
	cvta.to.global.u64 	%rd20, %rd10;
	mad.lo.s32 	%r31, %r14, %r4, %r5;
	cvt.s64.s32 	%rd21, %r31;
	add.s64 	%rd22, %rd19, %rd21;
	shl.b64 	%rd23, %rd22, 2;
	add.s64 	%rd24, %rd20, %rd23;
	ld.global.f32 	%f105, [%rd24];
	mul.f32 	%f106, %f5, %f105;
	fma.rn.f32 	%f107, %f4, %f109, %f106;
	st.global.f32 	[%rd24], %f107;
	ret;

}


// ===== COMPILED SASS (sm_100) =====

	.target	sm_100

	.elftype	@"ET_EXEC"


//--------------------- .note.nv.tkinfo           --------------------------
	.section	.note.nv.tkinfo,"",@"SHT_NOTE"
	.sectionflags	@"SHF_NOTE_NV_TKINFO"
	.tkinfo
        /*0018*/ 	.word	0x00000002
        /*0030*/ 	.string	""
        /*0030*/ 	.string	"ptxas"
        /*0030*/ 	.string	"Cuda compilation tools, release 13.0, V13.0.88"
        /*0030*/ 	.string	"Build cuda_13.0.r13.0/compiler.36424714_0"
        /*0030*/ 	.string	"-arch sm_100 -m 64 "



//--------------------- .note.nv.cuinfo           --------------------------
	.section	.note.nv.cuinfo,"",@"SHT_NOTE"
	.sectionflags	@"SHF_NOTE_NV_CUINFO"
        /*0018*/ 	.short	0x0002
        /*001a*/ 	.short	0x0064
        /*001c*/ 	.short	0x0082
	.zero		2


//--------------------- .nv.info                  --------------------------
	.section	.nv.info,"",@"SHT_CUDA_INFO"
	.align	4


	//----- nvinfo : EIATTR_REGCOUNT
	.align		4
        /*0000*/ 	.byte	0x04, 0x2f
        /*0002*/ 	.short	(.L_1 - .L_0)
	.align		4
.L_0:
        /*0004*/ 	.word	index@(_Z5sgemmILj32EEviiiffPKfS1_Pf)
        /*0008*/ 	.word	0x00000020


	//----- nvinfo : EIATTR_FRAME_SIZE
	.align		4
.L_1:
        /*000c*/ 	.byte	0x04, 0x11
        /*000e*/ 	.short	(.L_3 - .L_2)
	.align		4
.L_2:
        /*0010*/ 	.word	index@(_Z5sgemmILj32EEviiiffPKfS1_Pf)
        /*0014*/ 	.word	0x00000000


	//----- nvinfo : EIATTR_MIN_STACK_SIZE
	.align		4
.L_3:
        /*0018*/ 	.byte	0x04, 0x12
        /*001a*/ 	.short	(.L_5 - .L_4)
	.align		4
.L_4:
        /*001c*/ 	.word	index@(_Z5sgemmILj32EEviiiffPKfS1_Pf)
        /*0020*/ 	.word	0x00000000
.L_5:


//--------------------- .nv.compat                --------------------------
	.section	.nv.compat,"",@"SHT_CUDA_COMPAT_INFO"
	.align	4
        /*0000*/ 	.byte	0x02, 0x09, 0x00, 0x00, 0x02, 0x02, 0x01, 0x00, 0x02, 0x05, 0x05, 0x00, 0x03, 0x07, 0x01, 0x01
        /*0010*/ 	.byte	0x02, 0x03, 0x00, 0x00, 0x02, 0x06, 0x01, 0x00, 0x04, 0x0b, 0x08, 0x00, 0x09, 0x00, 0x00, 0x00
        /*0020*/ 	.byte	0x00, 0x00, 0x00, 0x00


//--------------------- .nv.info._Z5sgemmILj32EEviiiffPKfS1_Pf --------------------------
	.section	.nv.info._Z5sgemmILj32EEviiiffPKfS1_Pf,"",@"SHT_CUDA_INFO"
	.sectionflags	@""
	.align	4


	//----- nvinfo : EIATTR_CUDA_API_VERSION
	.align		4
        /*0000*/ 	.byte	0x04, 0x37
        /*0002*/ 	.short	(.L_7 - .L_6)
.L_6:
        /*0004*/ 	.word	0x00000082


	//----- nvinfo : EIATTR_KPARAM_INFO
	.align		4
.L_7:
        /*0008*/ 	.byte	0x04, 0x17
        /*000a*/ 	.short	(.L_9 - .L_8)
.L_8:
        /*000c*/ 	.word	0x00000000
        /*0010*/ 	.short	0x0007
        /*0012*/ 	.short	0x0028
        /*0014*/ 	.byte	0x00, 0xf5, 0x21, 0x00


	//----- nvinfo : EIATTR_KPARAM_INFO
	.align		4
.L_9:
        /*0018*/ 	.byte	0x04, 0x17
        /*001a*/ 	.short	(.L_11 - .L_10)
.L_10:
        /*001c*/ 	.word	0x00000000
        /*0020*/ 	.short	0x0006
        /*0022*/ 	.short	0x0020
        /*0024*/ 	.byte	0x00, 0xf5, 0x21, 0x00


	//----- nvinfo : EIATTR_KPARAM_INFO
	.align		4
.L_11:
        /*0028*/ 	.byte	0x04, 0x17
        /*002a*/ 	.short	(.L_13 - .L_12)
.L_12:
        /*002c*/ 	.word	0x00000000
        /*0030*/ 	.short	0x0005
        /*0032*/ 	.short	0x0018
        /*0034*/ 	.byte	0x00, 0xf5, 0x21, 0x00


	//----- nvinfo : EIATTR_KPARAM_INFO
	.align		4
.L_13:
        /*0038*/ 	.byte	0x04, 0x17
        /*003a*/ 	.short	(.L_15 - .L_14)
.L_14:
        /*003c*/ 	.word	0x00000000
        /*0040*/ 	.short	0x0004
        /*0042*/ 	.short	0x0010
        /*0044*/ 	.byte	0x00, 0xf0, 0x11, 0x00


	//----- nvinfo : EIATTR_KPARAM_INFO
	.align		4
.L_15:
        /*0048*/ 	.byte	0x04, 0x17
        /*004a*/ 	.short	(.L_17 - .L_16)
.L_16:
        /*004c*/ 	.word	0x00000000
        /*0050*/ 	.short	0x0003
        /*0052*/ 	.short	0x000c
        /*0054*/ 	.byte	0x00, 0xf0, 0x11, 0x00


	//----- nvinfo : EIATTR_KPARAM_INFO
	.align		4
.L_17:
        /*0058*/ 	.byte	0x04, 0x17
        /*005a*/ 	.short	(.L_19 - .L_18)
.L_18:
        /*005c*/ 	.word	0x00000000
        /*0060*/ 	.short	0x0002
        /*0062*/ 	.short	0x0008
        /*0064*/ 	.byte	0x00, 0xf0, 0x11, 0x00


	//----- nvinfo : EIATTR_KPARAM_INFO
	.align		4
.L_19:
        /*0068*/ 	.byte	0x04, 0x17
        /*006a*/ 	.short	(.L_21 - .L_20)
.L_20:
        /*006c*/ 	.word	0x00000000
        /*0070*/ 	.short	0x0001
        /*0072*/ 	.short	0x0004
        /*0074*/ 	.byte	0x00, 0xf0, 0x11, 0x00


	//----- nvinfo : EIATTR_KPARAM_INFO
	.align		4
.L_21:
        /*0078*/ 	.byte	0x04, 0x17
        /*007a*/ 	.short	(.L_23 - .L_22)
.L_22:
        /*007c*/ 	.word	0x00000000
        /*0080*/ 	.short	0x0000
        /*0082*/ 	.short	0x0000
        /*0084*/ 	.byte	0x00, 0xf0, 0x11, 0x00


	//----- nvinfo : EIATTR_SPARSE_MMA_MASK
	.align		4
.L_23:
        /*0088*/ 	.byte	0x03, 0x50
        /*008a*/ 	.short	0x0000


	//----- nvinfo : EIATTR_MAXREG_COUNT
	.align		4
        /*008c*/ 	.byte	0x03, 0x1b
        /*008e*/ 	.short	0x00ff


	//----- nvinfo : EIATTR_NUM_BARRIERS
	.align		4
        /*0090*/ 	.byte	0x02, 0x4c
        /*0092*/ 	.byte	0x01
	.zero		1


	//----- nvinfo : EIATTR_MERCURY_ISA_VERSION
	.align		4
        /*0094*/ 	.byte	0x03, 0x5f
        /*0096*/ 	.short	0x0101


	//----- nvinfo : EIATTR_VRC_CTA_INIT_COUNT
	.align		4
        /*0098*/ 	.byte	0x02, 0x4a
	.zero		1
	.zero		1


	//----- nvinfo : EIATTR_EXIT_INSTR_OFFSETS
	.align		4
        /*009c*/ 	.byte	0x04, 0x1c
        /*009e*/ 	.short	(.L_25 - .L_24)


	//   ....[0]....
.L_24:
        /*00a0*/ 	.word	0x000008c0


	//----- nvinfo : EIATTR_CBANK_PARAM_SIZE
	.align		4
.L_25:
        /*00a4*/ 	.byte	0x03, 0x19
        /*00a6*/ 	.short	0x0030


	//----- nvinfo : EIATTR_PARAM_CBANK
	.align		4
        /*00a8*/ 	.byte	0x04, 0x0a
        /*00aa*/ 	.short	(.L_27 - .L_26)
	.align		4
.L_26:
        /*00ac*/ 	.word	index@(.nv.constant0._Z5sgemmILj32EEviiiffPKfS1_Pf)
        /*00b0*/ 	.short	0x0380
        /*00b2*/ 	.short	0x0030


	//----- nvinfo : EIATTR_SW_WAR
	.align		4
.L_27:
        /*00b4*/ 	.byte	0x04, 0x36
        /*00b6*/ 	.short	(.L_29 - .L_28)
.L_28:
        /*00b8*/ 	.word	0x00000008
.L_29:


//--------------------- .nv.callgraph             --------------------------
	.section	.nv.callgraph,"",@"SHT_CUDA_CALLGRAPH"
	.align	4
	.sectionentsize	8
	.align		4
        /*0000*/ 	.word	0x00000000
	.align		4
        /*0004*/ 	.word	0xffffffff
	.align		4
        /*0008*/ 	.word	0x00000000
	.align		4
        /*000c*/ 	.word	0xfffffffe
	.align		4
        /*0010*/ 	.word	0x00000000
	.align		4
        /*0014*/ 	.word	0xfffffffd
	.align		4
        /*0018*/ 	.word	0x00000000
	.align		4
        /*001c*/ 	.word	0xfffffffc


//--------------------- .text._Z5sgemmILj32EEviiiffPKfS1_Pf --------------------------
	.section	.text._Z5sgemmILj32EEviiiffPKfS1_Pf,"ax",@progbits
	.align	128
        .global         _Z5sgemmILj32EEviiiffPKfS1_Pf
        .type           _Z5sgemmILj32EEviiiffPKfS1_Pf,@function
        .size           _Z5sgemmILj32EEviiiffPKfS1_Pf,(.L_x_3 - _Z5sgemmILj32EEviiiffPKfS1_Pf)
        .other          _Z5sgemmILj32EEviiiffPKfS1_Pf,@"STO_CUDA_ENTRY STV_DEFAULT"
_Z5sgemmILj32EEviiiffPKfS1_Pf:
.text._Z5sgemmILj32EEviiiffPKfS1_Pf:
[----:B------:R-:W-:Y:S08]  /*0000*/  LDC R1, c[0x0][0x37c] ;  /* 0x0000df00ff017b82 */ /* 0x000ff00000000800 */
[----:B------:R-:W0:Y:S01]  /*0010*/  LDC R8, c[0x0][0x384] ;  /* 0x0000e100ff087b82 */ /* 0x000e220000000800 */
[----:B------:R-:W1:Y:S01]  /*0020*/  S2R R9, SR_TID.X ;  /* 0x0000000000097919 */ /* 0x000e620000002100 */
[----:B------:R-:W2:Y:S01]  /*0030*/  LDCU.64 UR8, c[0x0][0x358] ;  /* 0x00006b00ff0877ac */ /* 0x000ea20008000a00 */
[----:B------:R-:W-:Y:S01]  /*0040*/  HFMA2 R11, -RZ, RZ, 0, 0 ;  /* 0x00000000ff0b7431 */ /* 0x000fe200000001ff */
[----:B------:R-:W3:Y:S04]  /*0050*/  S2R R0, SR_CTAID.Y ;  /* 0x0000000000007919 */ /* 0x000ee80000002600 */
[----:B------:R-:W4:Y:S01]  /*0060*/  S2UR UR4, SR_CTAID.X ;  /* 0x00000000000479c3 */ /* 0x000f220000002500 */
[----:B0-----:R-:W-:Y:S01]  /*0070*/  ISETP.GE.U32.AND P0, PT, R8, 0x20, PT ;  /* 0x000000200800780c */ /* 0x001fe20003f06070 */
[----:B----4-:R-:W-:Y:S01]  /*0080*/  USHF.L.U32 UR4, UR4, 0x5, URZ ;  /* 0x0000000504047899 */ /* 0x010fe200080006ff */
[----:B-1----:R-:W-:-:S02]  /*0090*/  SHF.R.U32.HI R18, RZ, 0x5, R9 ;  /* 0x00000005ff127819 */ /* 0x002fc40000011609 */
[----:B------:R-:W-:-:S09]  /*00a0*/  LOP3.LUT R19, R9, 0x1f, RZ, 0xc0, !PT ;  /* 0x0000001f09137812 */ /* 0x000fd200078ec0ff */
[----:B--23--:R-:W-:Y:S05]  /*00b0*/  @!P0 BRA `(.L_x_0) ;  /* 0x0000000400c88947 */ /* 0x00cfea0003800000 */
[----:B------:R-:W0:Y:S01]  /*00c0*/  LDC R10, c[0x0][0x388] ;  /* 0x0000e200ff0a7b82 */ /* 0x000e220000000800 */
[----:B------:R-:W1:Y:S01]  /*00d0*/  LDCU.64 UR10, c[0x0][0x3a0] ;  /* 0x00007400ff0a77ac */ /* 0x000e620008000a00 */
[----:B------:R-:W-:Y:S01]  /*00e0*/  IMAD R4, R8, UR4, RZ ;  /* 0x0000000408047c24 */ /* 0x000fe2000f8e02ff */
[----:B------:R-:W-:Y:S01]  /*00f0*/  MOV R11, RZ ;  /* 0x000000ff000b7202 */ /* 0x000fe20000000f00 */
[----:B------:R-:W-:Y:S01]  /*0100*/  IMAD R7, R18, R8, R19 ;  /* 0x0000000812077224 */ /* 0x000fe200078e0213 */
[----:B------:R-:W2:Y:S01]  /*0110*/  LDCU.64 UR12, c[0x0][0x398] ;  /* 0x00007300ff0c77ac */ /* 0x000ea20008000a00 */
[----:B------:R-:W-:Y:S02]  /*0120*/  IMAD.WIDE.U32 R4, R4, 0x4, RZ ;  /* 0x0000000404047825 */ /* 0x000fe400078e00ff */
[----:B------:R-:W3:Y:S01]  /*0130*/  S2UR UR7, SR_CgaCtaId ;  /* 0x00000000000779c3 */ /* 0x000ee20000008800 */
[----:B------:R-:W-:Y:S02]  /*0140*/  UMOV UR5, 0x400 ;  /* 0x0000040000057882 */ /* 0x000fe40000000000 */
[----:B------:R-:W-:Y:S01]  /*0150*/  UIADD3 UR6, UPT, UPT, UR5, 0x1000, URZ ;  /* 0x0000100005067890 */ /* 0x000fe2000fffe0ff */
[----:B------:R-:W-:-:S04]  /*0160*/  IMAD.WIDE R6, R7, 0x4, R4 ;  /* 0x0000000407067825 */ /* 0x000fc800078e0204 */
[----:B0-----:R-:W-:-:S04]  /*0170*/  IMAD R2, R18, R10, R19 ;  /* 0x0000000a12027224 */ /* 0x001fc800078e0213 */
[----:B------:R-:W-:Y:S01]  /*0180*/  IMAD.WIDE R2, R2, 0x4, RZ ;  /* 0x0000000402027825 */ /* 0x000fe200078e02ff */
[----:B---3--:R-:W-:-:S03]  /*0190*/  ULEA UR5, UR7, UR5, 0x18 ;  /* 0x0000000507057291 */ /* 0x008fc6000f8ec0ff */
[----:B------:R-:W-:Y:S01]  /*01a0*/  IMAD.WIDE.U32 R4, R0, 0x80, R2 ;  /* 0x0000008000047825 */ /* 0x000fe200078e0002 */
[----:B------:R-:W-:Y:S01]  /*01b0*/  ULEA UR6, UR7, UR6, 0x18 ;  /* 0x0000000607067291 */ /* 0x000fe2000f8ec0ff */
[----:B--2---:R-:W-:Y:S02]  /*01c0*/  IADD3 R2, P1, PT, R6, UR12, RZ ;  /* 0x0000000c06027c10 */ /* 0x004fe4000ff3e0ff */
[C---:B------:R-:W-:Y:S02]  /*01d0*/  SHF.L.U32 R6, R9.reuse, 0x2, RZ ;  /* 0x0000000209067819 */ /* 0x040fe400000006ff */
[----:B-1----:R-:W-:Y:S02]  /*01e0*/  IADD3 R20, P0, PT, R4, UR10, RZ ;  /* 0x0000000a04147c10 */ /* 0x002fe4000ff1e0ff */
[----:B------:R-:W-:Y:S02]  /*01f0*/  LOP3.LUT R4, R9, 0x3e0, RZ, 0xc0, !PT ;  /* 0x000003e009047812 */ /* 0x000fe400078ec0ff */
[----:B------:R-:W-:-:S02]  /*0200*/  IADD3.X R21, PT, PT, R5, UR11, RZ, P0, !PT ;  /* 0x0000000b05157c10 */ /* 0x000fc400087fe4ff */
[----:B------:R-:W-:Y:S02]  /*0210*/  SHF.R.U32.HI R5, RZ, 0x5, R8 ;  /* 0x00000005ff057819 */ /* 0x000fe40000011608 */
[----:B------:R-:W-:Y:S02]  /*0220*/  LOP3.LUT R16, R4, 0x1f, R9, 0xf8, !PT ;  /* 0x0000001f04107812 */ /* 0x000fe400078ef809 */
[----:B------:R-:W-:Y:S02]  /*0230*/  IADD3.X R3, PT, PT, R7, UR13, RZ, P1, !PT ;  /* 0x0000000d07037c10 */ /* 0x000fe40008ffe4ff */
[----:B------:R-:W-:Y:S02]  /*0240*/  IADD3 R4, PT, PT, -R5, RZ, RZ ;  /* 0x000000ff05047210 */ /* 0x000fe40007ffe1ff */
[----:B------:R-:W-:Y:S02]  /*0250*/  LEA R17, R16, UR5, 0x2 ;  /* 0x0000000510117c11 */ /* 0x000fe4000f8e10ff */
[----:B------:R-:W-:-:S02]  /*0260*/  LOP3.LUT R6, R6, 0xf80, RZ, 0xc0, !PT ;  /* 0x00000f8006067812 */ /* 0x000fc400078ec0ff */
[----:B------:R-:W-:Y:S02]  /*0270*/  SHF.L.U32 R7, R10, 0x5, RZ ;  /* 0x000000050a077819 */ /* 0x000fe400000006ff */
[----:B------:R-:W-:Y:S02]  /*0280*/  LEA R16, R16, UR6, 0x2 ;  /* 0x0000000610107c11 */ /* 0x000fe4000f8e10ff */
[----:B------:R-:W-:-:S07]  /*0290*/  LEA R5, R19, UR6, 0x2 ;  /* 0x0000000613057c11 */ /* 0x000fce000f8e10ff */
.L_x_1:
[----:B------:R0:W2:Y:S04]  /*02a0*/  LDG.E R22, desc[UR8][R2.64] ;  /* 0x0000000802167981 */ /* 0x0000a8000c1e1900 */
[----:B------:R1:W3:Y:S01]  /*02b0*/  LDG.E R27, desc[UR8][R20.64] ;  /* 0x00000008141b7981 */ /* 0x0002e2000c1e1900 */
[----:B------:R-:W-:-:S04]  /*02c0*/  IADD3 R4, PT, PT, R4, 0x1, RZ ;  /* 0x0000000104047810 */ /* 0x000fc80007ffe0ff */
[----:B------:R-:W-:Y:S02]  /*02d0*/  ISETP.NE.AND P0, PT, R4, RZ, PT ;  /* 0x000000ff0400720c */ /* 0x000fe40003f05270 */
[----:B0-----:R-:W-:Y:S01]  /*02e0*/  IADD3 R2, P1, PT, R2, 0x80, RZ ;  /* 0x0000008002027810 */ /* 0x001fe20007f3e0ff */
[----:B-1----:R-:W-:-:S03]  /*02f0*/  IMAD.WIDE.U32 R20, R7, 0x4, R20 ;  /* 0x0000000407147825 */ /* 0x002fc600078e0014 */
[----:B------:R-:W-:Y:S01]  /*0300*/  IADD3.X R3, PT, PT, RZ, R3, RZ, P1, !PT ;  /* 0x00000003ff037210 */ /* 0x000fe20000ffe4ff */
[----:B--2---:R-:W-:Y:S04]  /*0310*/  STS [R17], R22 ;  /* 0x0000001611007388 */ /* 0x004fe80000000800 */
[----:B---3--:R-:W-:Y:S01]  /*0320*/  STS [R16], R27 ;  /* 0x0000001b10007388 */ /* 0x008fe20000000800 */
[----:B------:R-:W-:Y:S06]  /*0330*/  BAR.SYNC.DEFER_BLOCKING 0x0 ;  /* 0x0000000000007b1d */ /* 0x000fec0000010000 */
[----:B------:R-:W-:Y:S04]  /*0340*/  LDS R8, [R5] ;  /* 0x0000000005087984 */ /* 0x000fe80000000800 */
[----:B------:R-:W0:Y:S04]  /*0350*/  LDS.128 R12, [R6+UR5] ;  /* 0x00000005060c7984 */ /* 0x000e280008000c00 */
[----:B------:R-:W1:Y:S04]  /*0360*/  LDS R29, [R5+0x80] ;  /* 0x00008000051d7984 */ /* 0x000e680000000800 */
[----:B------:R-:W2:Y:S04]  /*0370*/  LDS R23, [R5+0x100] ;  /* 0x0001000005177984 */ /* 0x000ea80000000800 */
[----:B------:R-:W3:Y:S04]  /*0380*/  LDS R24, [R5+0x180] ;  /* 0x0001800005187984 */ /* 0x000ee80000000800 */
[----:B------:R-:W-:Y:S04]  /*0390*/  LDS R25, [R5+0x200] ;  /* 0x0002000005197984 */ /* 0x000fe80000000800 */
[----:B------:R-:W-:Y:S04]  /*03a0*/  LDS R22, [R5+0x280] ;  /* 0x0002800005167984 */ /* 0x000fe80000000800 */
[----:B------:R-:W-:Y:S01]  /*03b0*/  LDS R26, [R5+0xb80] ;  /* 0x000b8000051a7984 */ /* 0x000fe20000000800 */
[----:B0-----:R-:W-:-:S03]  /*03c0*/  FFMA R12, R12, R8, R11 ;  /* 0x000000080c0c7223 */ /* 0x001fc6000000000b */
[----:B------:R-:W0:Y:S01]  /*03d0*/  LDS.128 R8, [R6+UR5+0x10] ;  /* 0x0000100506087984 */ /* 0x000e220008000c00 */
[----:B-1----:R-:W-:-:S04]  /*03e0*/  FFMA R12, R29, R13, R12 ;  /* 0x0000000d1d0c7223 */ /* 0x002fc8000000000c */
[----:B--2---:R-:W-:Y:S02]  /*03f0*/  FFMA R13, R23, R14, R12 ;  /* 0x0000000e170d7223 */ /* 0x004fe4000000000c */
[----:B------:R-:W1:Y:S02]  /*0400*/  LDS R23, [R5+0x300] ;  /* 0x0003000005177984 */ /* 0x000e640000000800 */
[----:B---3--:R-:W-:Y:S02]  /*0410*/  FFMA R13, R24, R15, R13 ;  /* 0x0000000f180d7223 */ /* 0x008fe4000000000d */
[----:B------:R-:W2:Y:S02]  /*0420*/  LDS R24, [R5+0x380] ;  /* 0x0003800005187984 */ /* 0x000ea40000000800 */
[----:B0-----:R-:W-:Y:S02]  /*0430*/  FFMA R27, R8, R25, R13 ;  /* 0x00000019081b7223 */ /* 0x001fe4000000000d */
[----:B------:R-:W-:Y:S02]  /*0440*/  LDS R25, [R5+0x400] ;  /* 0x0004000005197984 */ /* 0x000fe40000000800 */
[----:B------:R-:W-:-:S02]  /*0450*/  FFMA R8, R22, R9, R27 ;  /* 0x0000000916087223 */ /* 0x000fc4000000001b */
[----:B------:R-:W0:Y:S02]  /*0460*/  LDS.128 R12, [R6+UR5+0x20] ;  /* 0x00002005060c7984 */ /* 0x000e240008000c00 */
[----:B-1----:R-:W-:Y:S02]  /*0470*/  FFMA R9, R23, R10, R8 ;  /* 0x0000000a17097223 */ /* 0x002fe40000000008 */
[----:B------:R-:W1:Y:S02]  /*0480*/  LDS R22, [R5+0x480] ;  /* 0x0004800005167984 */ /* 0x000e640000000800 */
[----:B--2---:R-:W-:Y:S02]  /*0490*/  FFMA R9, R24, R11, R9 ;  /* 0x0000000b18097223 */ /* 0x004fe40000000009 */
[----:B------:R-:W2:Y:S04]  /*04a0*/  LDS R23, [R5+0x500] ;  /* 0x0005000005177984 */ /* 0x000ea80000000800 */
[----:B------:R-:W3:Y:S01]  /*04b0*/  LDS R24, [R5+0x580] ;  /* 0x0005800005187984 */ /* 0x000ee20000000800 */
[----:B0-----:R-:W-:-:S03]  /*04c0*/  FFMA R27, R12, R25, R9 ;  /* 0x000000190c1b7223 */ /* 0x001fc60000000009 */
[----:B------:R-:W-:Y:S01]  /*04d0*/  LDS R25, [R5+0x600] ;  /* 0x0006000005197984 */ /* 0x000fe20000000800 */
[----:B-1----:R-:W-:-:S03]  /*04e0*/  FFMA R12, R22, R13, R27 ;  /* 0x0000000d160c7223 */ /* 0x002fc6000000001b */
[----:B------:R-:W0:Y:S01]  /*04f0*/  LDS.128 R8, [R6+UR5+0x30] ;  /* 0x0000300506087984 */ /* 0x000e220008000c00 */
[----:B--2---:R-:W-:-:S03]  /*0500*/  FFMA R13, R23, R14, R12 ;  /* 0x0000000e170d7223 */ /* 0x004fc6000000000c */
[----:B------:R-:W1:Y:S01]  /*0510*/  LDS R22, [R5+0x680] ;  /* 0x0006800005167984 */ /* 0x000e620000000800 */
[----:B---3--:R-:W-:-:S03]  /*0520*/  FFMA R13, R24, R15, R13 ;  /* 0x0000000f180d7223 */ /* 0x008fc6000000000d */
        /* <DEDUP_REMOVED lines=19> */
[----:B------:R-:W-:Y:S01]  /*0660*/  LDS R24, [R5+0xc80] ;  /* 0x000c800005187984 */ /* 0x000fe20000000800 */
[----:B0-----:R-:W-:-:S03]  /*0670*/  FFMA R27, R8, R25, R13 ;  /* 0x00000019081b7223 */ /* 0x001fc6000000000d */
[----:B------:R-:W-:Y:S01]  /*0680*/  LDS R25, [R5+0xc00] ;  /* 0x000c000005197984 */ /* 0x000fe20000000800 */
[----:B-1----:R-:W-:-:S03]  /*0690*/  FFMA R22, R22, R9, R27 ;  /* 0x0000000916167223 */ /* 0x002fc6000000001b */
[----:B------:R-:W0:Y:S01]  /*06a0*/  LDS.128 R12, [R6+UR5+0x60] ;  /* 0x00006005060c7984 */ /* 0x000e220008000c00 */
[----:B--2---:R-:W-:-:S03]  /*06b0*/  FFMA R9, R23, R10, R22 ;  /* 0x0000000a17097223 */ /* 0x004fc60000000016 */
[----:B------:R-:W1:Y:S01]  /*06c0*/  LDS R23, [R5+0xd00] ;  /* 0x000d000005177984 */ /* 0x000e620000000800 */
[----:B------:R-:W-:-:S03]  /*06d0*/  FFMA R9, R26, R11, R9 ;  /* 0x0000000b1a097223 */ /* 0x000fc60000000009 */
[----:B------:R-:W2:Y:S01]  /*06e0*/  LDS R22, [R5+0xd80] ;  /* 0x000d800005167984 */ /* 0x000ea20000000800 */
[----:B0-----:R-:W-:-:S03]  /*06f0*/  FFMA R27, R12, R25, R9 ;  /* 0x000000190c1b7223 */ /* 0x001fc60000000009 */
[----:B------:R-:W-:Y:S01]  /*0700*/  LDS R25, [R5+0xe00] ;  /* 0x000e000005197984 */ /* 0x000fe20000000800 */
[----:B------:R-:W-:-:S03]  /*0710*/  FFMA R24, R24, R13, R27 ;  /* 0x0000000d18187223 */ /* 0x000fc6000000001b */
[----:B------:R-:W0:Y:S01]  /*0720*/  LDS.128 R8, [R6+UR5+0x70] ;  /* 0x0000700506087984 */ /* 0x000e220008000c00 */
[----:B-1----:R-:W-:-:S03]  /*0730*/  FFMA R23, R23, R14, R24 ;  /* 0x0000000e17177223 */ /* 0x002fc60000000018 */
[----:B------:R-:W1:Y:S01]  /*0740*/  LDS R27, [R5+0xe80] ;  /* 0x000e8000051b7984 */ /* 0x000e620000000800 */
[----:B--2---:R-:W-:-:S03]  /*0750*/  FFMA R15, R22, R15, R23 ;  /* 0x0000000f160f7223 */ /* 0x004fc60000000017 */
[----:B------:R-:W2:Y:S04]  /*0760*/  LDS R13, [R5+0xf00] ;  /* 0x000f0000050d7984 */ /* 0x000ea80000000800 */
[----:B------:R-:W3:Y:S01]  /*0770*/  LDS R12, [R5+0xf80] ;  /* 0x000f8000050c7984 */ /* 0x000ee20000000800 */
[----:B0-----:R-:W-:-:S04]  /*0780*/  FFMA R8, R8, R25, R15 ;  /* 0x0000001908087223 */ /* 0x001fc8000000000f */
[----:B-1----:R-:W-:-:S04]  /*0790*/  FFMA R8, R27, R9, R8 ;  /* 0x000000091b087223 */ /* 0x002fc80000000008 */
[----:B--2---:R-:W-:-:S04]  /*07a0*/  FFMA R13, R13, R10, R8 ;  /* 0x0000000a0d0d7223 */ /* 0x004fc80000000008 */
[----:B---3--:R-:W-:Y:S01]  /*07b0*/  FFMA R11, R12, R11, R13 ;  /* 0x0000000b0c0b7223 */ /* 0x008fe2000000000d */
[----:B------:R-:W-:Y:S06]  /*07c0*/  BAR.SYNC.DEFER_BLOCKING 0x0 ;  /* 0x0000000000007b1d */ /* 0x000fec0000010000 */
[----:B------:R-:W-:Y:S05]  /*07d0*/  @P0 BRA `(.L_x_1) ;  /* 0xfffffff800b00947 */ /* 0x000fea000383ffff */
.L_x_0:
[----:B------:R-:W0:Y:S01]  /*07e0*/  LDC.64 R4, c[0x0][0x388] ;  /* 0x0000e200ff047b82 */ /* 0x000e220000000a00 */
[----:B------:R-:W1:Y:S01]  /*07f0*/  LDCU.64 UR6, c[0x0][0x3a8] ;  /* 0x00007500ff0677ac */ /* 0x000e620008000a00 */
[----:B------:R-:W-:Y:S01]  /*0800*/  SHF.L.U32 R3, R0, 0x5, RZ ;  /* 0x0000000500037819 */ /* 0x000fe200000006ff */
[----:B0-----:R-:W-:-:S04]  /*0810*/  IMAD R0, R18, R4, R19 ;  /* 0x0000000412007224 */ /* 0x001fc800078e0213 */
[----:B------:R-:W-:Y:S01]  /*0820*/  IMAD R3, R4, UR4, R3 ;  /* 0x0000000404037c24 */ /* 0x000fe2000f8e0203 */
[----:B------:R-:W0:Y:S04]  /*0830*/  LDCU UR4, c[0x0][0x390] ;  /* 0x00007200ff0477ac */ /* 0x000e280008000800 */
[----:B------:R-:W-:-:S04]  /*0840*/  IADD3 R3, P0, PT, R0, R3, RZ ;  /* 0x0000000300037210 */ /* 0x000fc80007f1e0ff */
[----:B------:R-:W-:Y:S02]  /*0850*/  LEA.HI.X.SX32 R0, R0, RZ, 0x1, P0 ;  /* 0x000000ff00007211 */ /* 0x000fe400000f0eff */
[----:B-1----:R-:W-:-:S04]  /*0860*/  LEA R2, P0, R3, UR6, 0x2 ;  /* 0x0000000603027c11 */ /* 0x002fc8000f8010ff */
[----:B------:R-:W-:-:S05]  /*0870*/  LEA.HI.X R3, R3, UR7, R0, 0x2, P0 ;  /* 0x0000000703037c11 */ /* 0x000fca00080f1400 */
[----:B------:R-:W0:Y:S02]  /*0880*/  LDG.E R0, desc[UR8][R2.64] ;  /* 0x0000000802007981 */ /* 0x000e24000c1e1900 */
[----:B0-----:R-:W-:-:S04]  /*0890*/  FMUL R0, R0, UR4 ;  /* 0x0000000400007c20 */ /* 0x001fc80008400000 */
[----:B------:R-:W-:-:S05]  /*08a0*/  FFMA R11, R11, R5, R0 ;  /* 0x000000050b0b7223 */ /* 0x000fca0000000000 */
[----:B------:R-:W-:Y:S01]  /*08b0*/  STG.E desc[UR8][R2.64], R11 ;  /* 0x0000000b02007986 */ /* 0x000fe2000c101908 */
[----:B------:R-:W-:Y:S05]  /*08c0*/  EXIT ;  /* 0x000000000000794d */ /* 0x000fea0003800000 */
.L_x_2:
[----:B------:R-:W-:-:S00]  /*08d0*/  BRA `(.L_x_2) ;  /* 0xfffffffc00fc7947 */ /* 0x000fc0000383ffff */
[----:B------:R-:W-:-:S00]  /*08e0*/  NOP ;  /* 0x0000000000007918 */ /* 0x000fc00000000000 */
        /* <DEDUP_REMOVED lines=9> */
.L_x_3:


//--------------------- .nv.shared._Z5sgemmILj32EEviiiffPKfS1_Pf --------------------------
	.section	.nv.shared._Z5sgemmILj32EEviiiffPKfS1_Pf,"aw",@nobits
	.sectionflags	@""
	.align	4
.nv.shared._Z5sgemmILj32EEviiiffPKfS1_Pf:
	.zero		9216


//--------------------- .nv.shared.reserved.0     --------------------------
	.section	.nv.shared.reserved.0,"aw",@nobits
	.weak		__nv_reservedSMEM_offset_0_alias
	.size		__nv_reservedSMEM_offset_0_alias, 0, 64
	.other		__nv_reservedSMEM_offset_0_alias,@"STO_CUDA_RESERVED_SHARED STV_DEFAULT"
__nv_reservedSMEM_offset_0_alias:
	.zero		0
	.zero		64


//--------------------- .nv.constant0._Z5sgemmILj32EEviiiffPKfS1_Pf --------------------------
	.section	.nv.constant0._Z5sgemmILj32EEviiiffPKfS1_Pf,"a",@progbits
	.sectionflags	@""
	.align	4
.nv.constant0._Z5sgemmILj32EEviiiffPKfS1_Pf:
	.zero		944


//--------------------- SYMBOLS --------------------------

	.type		.nv.reservedSmem.offset0,@object
	.size		.nv.reservedSmem.offset0,0x4
	.type		.nv.reservedSmem.cap,@object
	.size		.nv.reservedSmem.cap,0x4
